//
// Generated by NVIDIA NVVM Compiler
//
// Compiler Build ID: CL-36424714
// Cuda compilation tools, release 13.0, V13.0.88
// Based on NVVM 20.0.0
//

.version 9.0
.target sm_100
.address_size 64

	// .globl	_Z6kernelPiS_i

.visible .entry _Z6kernelPiS_i(
	.param .u64 .ptr .align 1 _Z6kernelPiS_i_param_0,
	.param .u64 .ptr .align 1 _Z6kernelPiS_i_param_1,
	.param .u32 _Z6kernelPiS_i_param_2
)
{
	.reg .b32 	%r<4>;
	.reg .b64 	%rd<5>;

	ld.param.u64 	%rd1, [_Z6kernelPiS_i_param_0];
	cvta.to.global.u64 	%rd2, %rd1;
	mov.u32 	%r1, %tid.x;
	mul.wide.u32 	%rd3, %r1, 4;
	add.s64 	%rd4, %rd2, %rd3;
	ld.global.u32 	%r2, [%rd4];
	add.s32 	%r3, %r2, 2;
	st.global.u32 	[%rd4], %r3;
	ret;

}
	// .globl	_Z7kernel2PiS_S_S_
.visible .entry _Z7kernel2PiS_S_S_(
	.param .u64 .ptr .align 1 _Z7kernel2PiS_S_S__param_0,
	.param .u64 .ptr .align 1 _Z7kernel2PiS_S_S__param_1,
	.param .u64 .ptr .align 1 _Z7kernel2PiS_S_S__param_2,
	.param .u64 .ptr .align 1 _Z7kernel2PiS_S_S__param_3
)
{
	.reg .b32 	%r<4>;
	.reg .b64 	%rd<5>;

	ld.param.u64 	%rd1, [_Z7kernel2PiS_S_S__param_0];
	cvta.to.global.u64 	%rd2, %rd1;
	mov.u32 	%r1, %tid.x;
	mul.wide.u32 	%rd3, %r1, 4;
	add.s64 	%rd4, %rd2, %rd3;
	ld.global.u32 	%r2, [%rd4];
	add.s32 	%r3, %r2, 10;
	st.global.u32 	[%rd4], %r3;
	ret;

}
	// .globl	_Z7kernel3Pi
.visible .entry _Z7kernel3Pi(
	.param .u64 .ptr .align 1 _Z7kernel3Pi_param_0
)
{
	.reg .b32 	%r<4>;
	.reg .b64 	%rd<5>;

	ld.param.u64 	%rd1, [_Z7kernel3Pi_param_0];
	cvta.to.global.u64 	%rd2, %rd1;
	mov.u32 	%r1, %tid.x;
	mul.wide.u32 	%rd3, %r1, 4;
	add.s64 	%rd4, %rd2, %rd3;
	ld.global.u32 	%r2, [%rd4];
	add.s32 	%r3, %r2, 20;
	st.global.u32 	[%rd4], %r3;
	ret;

}


// ===== COMPILED SASS (sm_100) =====

	.target	sm_100

	.elftype	@"ET_EXEC"


//--------------------- .note.nv.tkinfo           --------------------------
	.section	.note.nv.tkinfo,"",@"SHT_NOTE"
	.sectionflags	@"SHF_NOTE_NV_TKINFO"
	.tkinfo
        /*0018*/ 	.word	0x00000002
        /*0030*/ 	.string	""
        /*0030*/ 	.string	"ptxas"
        /*0030*/ 	.string	"Cuda compilation tools, release 13.0, V13.0.88"
        /*0030*/ 	.string	"Build cuda_13.0.r13.0/compiler.36424714_0"
        /*0030*/ 	.string	"-arch sm_100 -m 64 "



//--------------------- .note.nv.cuinfo           --------------------------
	.section	.note.nv.cuinfo,"",@"SHT_NOTE"
	.sectionflags	@"SHF_NOTE_NV_CUINFO"
        /*0018*/ 	.short	0x0002
        /*001a*/ 	.short	0x0064
        /*001c*/ 	.short	0x0082
	.zero		2


//--------------------- .nv.info                  --------------------------
	.section	.nv.info,"",@"SHT_CUDA_INFO"
	.align	4


	//----- nvinfo : EIATTR_REGCOUNT
	.align		4
        /*0000*/ 	.byte	0x04, 0x2f
        /*0002*/ 	.short	(.L_1 - .L_0)
	.align		4
.L_0:
        /*0004*/ 	.word	index@(_Z6kernelPiS_i)
        /*0008*/ 	.word	0x00000008


	//----- nvinfo : EIATTR_FRAME_SIZE
	.align		4
.L_1:
        /*000c*/ 	.byte	0x04, 0x11
        /*000e*/ 	.short	(.L_3 - .L_2)
	.align		4
.L_2:
        /*0010*/ 	.word	index@(_Z6kernelPiS_i)
        /*0014*/ 	.word	0x00000000


	//----- nvinfo : EIATTR_REGCOUNT
	.align		4
.L_3:
        /*0018*/ 	.byte	0x04, 0x2f
        /*001a*/ 	.short	(.L_5 - .L_4)
	.align		4
.L_4:
        /*001c*/ 	.word	index@(_Z7kernel2PiS_S_S_)
        /*0020*/ 	.word	0x00000008


	//----- nvinfo : EIATTR_FRAME_SIZE
	.align		4
.L_5:
        /*0024*/ 	.byte	0x04, 0x11
        /*0026*/ 	.short	(.L_7 - .L_6)
	.align		4
.L_6:
        /*0028*/ 	.word	index@(_Z7kernel2PiS_S_S_)
        /*002c*/ 	.word	0x00000000


	//----- nvinfo : EIATTR_REGCOUNT
	.align		4
.L_7:
        /*0030*/ 	.byte	0x04, 0x2f
        /*0032*/ 	.short	(.L_9 - .L_8)
	.align		4
.L_8:
        /*0034*/ 	.word	index@(_Z7kernel3Pi)
        /*0038*/ 	.word	0x00000008


	//----- nvinfo : EIATTR_FRAME_SIZE
	.align		4
.L_9:
        /*003c*/ 	.byte	0x04, 0x11
        /*003e*/ 	.short	(.L_11 - .L_10)
	.align		4
.L_10:
        /*0040*/ 	.word	index@(_Z7kernel3Pi)
        /*0044*/ 	.word	0x00000000


	//----- nvinfo : EIATTR_MIN_STACK_SIZE
	.align		4
.L_11:
        /*0048*/ 	.byte	0x04, 0x12
        /*004a*/ 	.short	(.L_13 - .L_12)
	.align		4
.L_12:
        /*004c*/ 	.word	index@(_Z7kernel3Pi)
        /*0050*/ 	.word	0x00000000


	//----- nvinfo : EIATTR_MIN_STACK_SIZE
	.align		4
.L_13:
        /*0054*/ 	.byte	0x04, 0x12
        /*0056*/ 	.short	(.L_15 - .L_14)
	.align		4
.L_14:
        /*0058*/ 	.word	index@(_Z7kernel2PiS_S_S_)
        /*005c*/ 	.word	0x00000000


	//----- nvinfo : EIATTR_MIN_STACK_SIZE
	.align		4
.L_15:
        /*0060*/ 	.byte	0x04, 0x12
        /*0062*/ 	.short	(.L_17 - .L_16)
	.align		4
.L_16:
        /*0064*/ 	.word	index@(_Z6kernelPiS_i)
        /*0068*/ 	.word	0x00000000
.L_17:


//--------------------- .nv.compat                --------------------------
	.section	.nv.compat,"",@"SHT_CUDA_COMPAT_INFO"
	.align	4
        /*0000*/ 	.byte	0x02, 0x09, 0x00, 0x00, 0x02, 0x02, 0x01, 0x00, 0x02, 0x05, 0x05, 0x00, 0x03, 0x07, 0x01, 0x01
        /*0010*/ 	.byte	0x02, 0x03, 0x00, 0x00, 0x02, 0x06, 0x01, 0x00, 0x04, 0x0b, 0x08, 0x00, 0x09, 0x00, 0x00, 0x00
        /*0020*/ 	.byte	0x00, 0x00, 0x00, 0x00


//--------------------- .nv.info._Z7kernel3Pi     --------------------------
	.section	.nv.info._Z7kernel3Pi,"",@"SHT_CUDA_INFO"
	.sectionflags	@""
	.align	4


	//----- nvinfo : EIATTR_CUDA_API_VERSION
	.align		4
        /*0000*/ 	.byte	0x04, 0x37
        /*0002*/ 	.short	(.L_19 - .L_18)
.L_18:
        /*0004*/ 	.word	0x00000082


	//----- nvinfo : EIATTR_KPARAM_INFO
	.align		4
.L_19:
        /*0008*/ 	.byte	0x04, 0x17
        /*000a*/ 	.short	(.L_21 - .L_20)
.L_20:
        /*000c*/ 	.word	0x00000000
        /*0010*/ 	.short	0x0000
        /*0012*/ 	.short	0x0000
        /*0014*/ 	.byte	0x00, 0xf5, 0x21, 0x00


	//----- nvinfo : EIATTR_SPARSE_MMA_MASK
	.align		4
.L_21:
        /*0018*/ 	.byte	0x03, 0x50
        /*001a*/ 	.short	0x0000


	//----- nvinfo : EIATTR_MAXREG_COUNT
	.align		4
        /*001c*/ 	.byte	0x03, 0x1b
        /*001e*/ 	.short	0x00ff


	//----- nvinfo : EIATTR_MERCURY_ISA_VERSION
	.align		4
        /*0020*/ 	.byte	0x03, 0x5f
        /*0022*/ 	.short	0x0101


	//----- nvinfo : EIATTR_VRC_CTA_INIT_COUNT
	.align		4
        /*0024*/ 	.byte	0x02, 0x4a
	.zero		1
	.zero		1


	//----- nvinfo : EIATTR_EXIT_INSTR_OFFSETS
	.align		4
        /*0028*/ 	.byte	0x04, 0x1c
        /*002a*/ 	.short	(.L_23 - .L_22)


	//   ....[0]....
.L_22:
        /*002c*/ 	.word	0x00000080


	//----- nvinfo : EIATTR_CBANK_PARAM_SIZE
	.align		4
.L_23:
        /*0030*/ 	.byte	0x03, 0x19
        /*0032*/ 	.short	0x0008


	//----- nvinfo : EIATTR_PARAM_CBANK
	.align		4
        /*0034*/ 	.byte	0x04, 0x0a
        /*0036*/ 	.short	(.L_25 - .L_24)
	.align		4
.L_24:
        /*0038*/ 	.word	index@(.nv.constant0._Z7kernel3Pi)
        /*003c*/ 	.short	0x0380
        /*003e*/ 	.short	0x0008


	//----- nvinfo : EIATTR_SW_WAR
	.align		4
.L_25:
        /*0040*/ 	.byte	0x04, 0x36
        /*0042*/ 	.short	(.L_27 - .L_26)
.L_26:
        /*0044*/ 	.word	0x00000008
.L_27:


//--------------------- .nv.info._Z7kernel2PiS_S_S_ --------------------------
	.section	.nv.info._Z7kernel2PiS_S_S_,"",@"SHT_CUDA_INFO"
	.sectionflags	@""
	.align	4


	//----- nvinfo : EIATTR_CUDA_API_VERSION
	.align		4
        /*0000*/ 	.byte	0x04, 0x37
        /*0002*/ 	.short	(.L_29 - .L_28)
.L_28:
        /*0004*/ 	.word	0x00000082


	//----- nvinfo : EIATTR_KPARAM_INFO
	.align		4
.L_29:
        /*0008*/ 	.byte	0x04, 0x17
        /*000a*/ 	.short	(.L_31 - .L_30)
.L_30:
        /*000c*/ 	.word	0x00000000
        /*0010*/ 	.short	0x0003
        /*0012*/ 	.short	0x0018
        /*0014*/ 	.byte	0x00, 0xf5, 0x21, 0x00


	//----- nvinfo : EIATTR_KPARAM_INFO
	.align		4
.L_31:
        /*0018*/ 	.byte	0x04, 0x17
        /*001a*/ 	.short	(.L_33 - .L_32)
.L_32:
        /*001c*/ 	.word	0x00000000
        /*0020*/ 	.short	0x0002
        /*0022*/ 	.short	0x0010
        /*0024*/ 	.byte	0x00, 0xf5, 0x21, 0x00


	//----- nvinfo : EIATTR_KPARAM_INFO
	.align		4
.L_33:
        /*0028*/ 	.byte	0x04, 0x17
        /*002a*/ 	.short	(.L_35 - .L_34)
.L_34:
        /*002c*/ 	.word	0x00000000
        /*0030*/ 	.short	0x0001
        /*0032*/ 	.short	0x0008
        /*0034*/ 	.byte	0x00, 0xf5, 0x21, 0x00


	//----- nvinfo : EIATTR_KPARAM_INFO
	.align		4
.L_35:
        /*0038*/ 	.byte	0x04, 0x17
        /*003a*/ 	.short	(.L_37 - .L_36)
.L_36:
        /*003c*/ 	.word	0x00000000
        /*0040*/ 	.short	0x0000
        /*0042*/ 	.short	0x0000
        /*0044*/ 	.byte	0x00, 0xf5, 0x21, 0x00


	//----- nvinfo : EIATTR_SPARSE_MMA_MASK
	.align		4
.L_37:
        /*0048*/ 	.byte	0x03, 0x50
        /*004a*/ 	.short	0x0000


	//----- nvinfo : EIATTR_MAXREG_COUNT
	.align		4
        /*004c*/ 	.byte	0x03, 0x1b
        /*004e*/ 	.short	0x00ff


	//----- nvinfo : EIATTR_MERCURY_ISA_VERSION
	.align		4
        /*0050*/ 	.byte	0x03, 0x5f
        /*0052*/ 	.short	0x0101


	//----- nvinfo : EIATTR_VRC_CTA_INIT_COUNT
	.align		4
        /*0054*/ 	.byte	0x02, 0x4a
	.zero		1
	.zero		1


	//----- nvinfo : EIATTR_EXIT_INSTR_OFFSETS
	.align		4
        /*0058*/ 	.byte	0x04, 0x1c
        /*005a*/ 	.short	(.L_39 - .L_38)


	//   ....[0]....
.L_38:
        /*005c*/ 	.word	0x00000080


	//----- nvinfo : EIATTR_CBANK_PARAM_SIZE
	.align		4
.L_39:
        /*0060*/ 	.byte	0x03, 0x19
        /*0062*/ 	.short	0x0020


	//----- nvinfo : EIATTR_PARAM_CBANK
	.align		4
        /*0064*/ 	.byte	0x04, 0x0a
        /*0066*/ 	.short	(.L_41 - .L_40)
	.align		4
.L_40:
        /*0068*/ 	.word	index@(.nv.constant0._Z7kernel2PiS_S_S_)
        /*006c*/ 	.short	0x0380
        /*006e*/ 	.short	0x0020


	//----- nvinfo : EIATTR_SW_WAR
	.align		4
.L_41:
        /*0070*/ 	.byte	0x04, 0x36
        /*0072*/ 	.short	(.L_43 - .L_42)
.L_42:
        /*0074*/ 	.word	0x00000008
.L_43:


//--------------------- .nv.info._Z6kernelPiS_i   --------------------------
	.section	.nv.info._Z6kernelPiS_i,"",@"SHT_CUDA_INFO"
	.sectionflags	@""
	.align	4


	//----- nvinfo : EIATTR_CUDA_API_VERSION
	.align		4
        /*0000*/ 	.byte	0x04, 0x37
        /*0002*/ 	.short	(.L_45 - .L_44)
.L_44:
        /*0004*/ 	.word	0x00000082


	//----- nvinfo : EIATTR_KPARAM_INFO
	.align		4
.L_45:
        /*0008*/ 	.byte	0x04, 0x17
        /*000a*/ 	.short	(.L_47 - .L_46)
.L_46:
        /*000c*/ 	.word	0x00000000
        /*0010*/ 	.short	0x0002
        /*0012*/ 	.short	0x0010
        /*0014*/ 	.byte	0x00, 0xf0, 0x11, 0x00


	//----- nvinfo : EIATTR_KPARAM_INFO
	.align		4
.L_47:
        /*0018*/ 	.byte	0x04, 0x17
        /*001a*/ 	.short	(.L_49 - .L_48)
.L_48:
        /*001c*/ 	.word	0x00000000
        /*0020*/ 	.short	0x0001
        /*0022*/ 	.short	0x0008
        /*0024*/ 	.byte	0x00, 0xf5, 0x21, 0x00


	//----- nvinfo : EIATTR_KPARAM_INFO
	.align		4
.L_49:
        /*0028*/ 	.byte	0x04, 0x17
        /*002a*/ 	.short	(.L_51 - .L_50)
.L_50:
        /*002c*/ 	.word	0x00000000
        /*0030*/ 	.short	0x0000
        /*0032*/ 	.short	0x0000
        /*0034*/ 	.byte	0x00, 0xf5, 0x21, 0x00


	//----- nvinfo : EIATTR_SPARSE_MMA_MASK
	.align		4
.L_51:
        /*0038*/ 	.byte	0x03, 0x50
        /*003a*/ 	.short	0x0000


	//----- nvinfo : EIATTR_MAXREG_COUNT
	.align		4
        /*003c*/ 	.byte	0x03, 0x1b
        /*003e*/ 	.short	0x00ff


	//----- nvinfo : EIATTR_MERCURY_ISA_VERSION
	.align		4
        /*0040*/ 	.byte	0x03, 0x5f
        /*0042*/ 	.short	0x0101


	//----- nvinfo : EIATTR_VRC_CTA_INIT_COUNT
	.align		4
        /*0044*/ 	.byte	0x02, 0x4a
	.zero		1
	.zero		1


	//----- nvinfo : EIATTR_EXIT_INSTR_OFFSETS
	.align		4
        /*0048*/ 	.byte	0x04, 0x1c
        /*004a*/ 	.short	(.L_53 - .L_52)


	//   ....[0]....
.L_52:
        /*004c*/ 	.word	0x00000080


	//----- nvinfo : EIATTR_CBANK_PARAM_SIZE
	.align		4
.L_53:
        /*0050*/ 	.byte	0x03, 0x19
        /*0052*/ 	.short	0x0014


	//----- nvinfo : EIATTR_PARAM_CBANK
	.align		4
        /*0054*/ 	.byte	0x04, 0x0a
        /*0056*/ 	.short	(.L_55 - .L_54)
	.align		4
.L_54:
        /*0058*/ 	.word	index@(.nv.constant0._Z6kernelPiS_i)
        /*005c*/ 	.short	0x0380
        /*005e*/ 	.short	0x0014


	//----- nvinfo : EIATTR_SW_WAR
	.align		4
.L_55:
        /*0060*/ 	.byte	0x04, 0x36
        /*0062*/ 	.short	(.L_57 - .L_56)
.L_56:
        /*0064*/ 	.word	0x00000008
.L_57:


//--------------------- .nv.callgraph             --------------------------
	.section	.nv.callgraph,"",@"SHT_CUDA_CALLGRAPH"
	.align	4
	.sectionentsize	8
	.align		4
        /*0000*/ 	.word	0x00000000
	.align		4
        /*0004*/ 	.word	0xffffffff
	.align		4
        /*0008*/ 	.word	0x00000000
	.align		4
        /*000c*/ 	.word	0xfffffffe
	.align		4
        /*0010*/ 	.word	0x00000000
	.align		4
        /*0014*/ 	.word	0xfffffffd
	.align		4
        /*0018*/ 	.word	0x00000000
	.align		4
        /*001c*/ 	.word	0xfffffffc


//--------------------- .text._Z7kernel3Pi        --------------------------
	.section	.text._Z7kernel3Pi,"ax",@progbits
	.align	128
        .global         _Z7kernel3Pi
        .type           _Z7kernel3Pi,@function
        .size           _Z7kernel3Pi,(.L_x_3 - _Z7kernel3Pi)
        .other          _Z7kernel3Pi,@"STO_CUDA_ENTRY STV_DEFAULT"
_Z7kernel3Pi:
.text._Z7kernel3Pi:
[----:B------:R-:W-:Y:S01]  /*0000*/  LDC R1, c[0x0][0x37c] ;  /* 0x0000df00ff017b82 */ /* 0x000fe20000000800 */
[----:B------:R-:W0:Y:S07]  /*0010*/  S2R R5, SR_TID.X ;  /* 0x0000000000057919 */ /* 0x000e2e0000002100 */
[----:B------:R-:W0:Y:S01]  /*0020*/  LDC.64 R2, c[0x0][0x380] ;  /* 0x0000e000ff027b82 */ /* 0x000e220000000a00 */
[----:B------:R-:W1:Y:S01]  /*0030*/  LDCU.64 UR4, c[0x0][0x358] ;  /* 0x00006b00ff0477ac */ /* 0x000e620008000a00 */
[----:B0-----:R-:W-:-:S05]  /*0040*/  IMAD.WIDE.U32 R2, R5, 0x4, R2 ;  /* 0x0000000405027825 */ /* 0x001fca00078e0002 */
[----:B-1----:R-:W2:Y:S02]  /*0050*/  LDG.E R0, desc[UR4][R2.64] ;  /* 0x0000000402007981 */ /* 0x002ea4000c1e1900 */
[----:B--2---:R-:W-:-:S05]  /*0060*/  IADD3 R5, PT, PT, R0, 0x14, RZ ;  /* 0x0000001400057810 */ /* 0x004fca0007ffe0ff */
[----:B------:R-:W-:Y:S01]  /*0070*/  STG.E desc[UR4][R2.64], R5 ;  /* 0x0000000502007986 */ /* 0x000fe2000c101904 */
[----:B------:R-:W-:Y:S05]  /*0080*/  EXIT ;  /* 0x000000000000794d */ /* 0x000fea0003800000 */
.L_x_0:
[----:B------:R-:W-:-:S00]  /*0090*/  BRA `(.L_x_0) ;  /* 0xfffffffc00fc7947 */ /* 0x000fc0000383ffff */
[----:B------:R-:W-:-:S00]  /*00a0*/  NOP ;  /* 0x0000000000007918 */ /* 0x000fc00000000000 */
        /* <DEDUP_REMOVED lines=13> */
.L_x_3:


//--------------------- .text._Z7kernel2PiS_S_S_  --------------------------
	.section	.text._Z7kernel2PiS_S_S_,"ax",@progbits
	.align	128
        .global         _Z7kernel2PiS_S_S_
        .type           _Z7kernel2PiS_S_S_,@function
        .size           _Z7kernel2PiS_S_S_,(.L_x_4 - _Z7kernel2PiS_S_S_)
        .other          _Z7kernel2PiS_S_S_,@"STO_CUDA_ENTRY STV_DEFAULT"
_Z7kernel2PiS_S_S_:
.text._Z7kernel2PiS_S_S_:
        /* <DEDUP_REMOVED lines=9> */
.L_x_1:
        /* <DEDUP_REMOVED lines=15> */
.L_x_4:


//--------------------- .text._Z6kernelPiS_i      --------------------------
	.section	.text._Z6kernelPiS_i,"ax",@progbits
	.align	128
        .global         _Z6kernelPiS_i
        .type           _Z6kernelPiS_i,@function
        .size           _Z6kernelPiS_i,(.L_x_5 - _Z6kernelPiS_i)
        .other          _Z6kernelPiS_i,@"STO_CUDA_ENTRY STV_DEFAULT"
_Z6kernelPiS_i:
.text._Z6kernelPiS_i:
        /* <DEDUP_REMOVED lines=9> */
.L_x_2:
        /* <DEDUP_REMOVED lines=15> */
.L_x_5:


//--------------------- .nv.shared.reserved.0     --------------------------
	.section	.nv.shared.reserved.0,"aw",@nobits
	.weak		__nv_reservedSMEM_offset_0_alias
	.size		__nv_reservedSMEM_offset_0_alias, 0, 64
	.other		__nv_reservedSMEM_offset_0_alias,@"STO_CUDA_RESERVED_SHARED STV_DEFAULT"
__nv_reservedSMEM_offset_0_alias:
	.zero		0
	.zero		64


//--------------------- .nv.constant0._Z7kernel3Pi --------------------------
	.section	.nv.constant0._Z7kernel3Pi,"a",@progbits
	.sectionflags	@""
	.align	4
.nv.constant0._Z7kernel3Pi:
	.zero		904


//--------------------- .nv.constant0._Z7kernel2PiS_S_S_ --------------------------
	.section	.nv.constant0._Z7kernel2PiS_S_S_,"a",@progbits
	.sectionflags	@""
	.align	4
.nv.constant0._Z7kernel2PiS_S_S_:
	.zero		928


//--------------------- .nv.constant0._Z6kernelPiS_i --------------------------
	.section	.nv.constant0._Z6kernelPiS_i,"a",@progbits
	.sectionflags	@""
	.align	4
.nv.constant0._Z6kernelPiS_i:
	.zero		916


//--------------------- SYMBOLS --------------------------

	.type		.nv.reservedSmem.offset0,@object
	.size		.nv.reservedSmem.offset0,0x4
